//
// Generated by NVIDIA NVVM Compiler
//
// Compiler Build ID: CL-36424714
// Cuda compilation tools, release 13.0, V13.0.88
// Based on NVVM 20.0.0
//

.version 9.0
.target sm_100
.address_size 64

	// .globl	_Z15rotatePGMKernelPhS_iiiidddddd

.visible .entry _Z15rotatePGMKernelPhS_iiiidddddd(
	.param .u64 .ptr .align 1 _Z15rotatePGMKernelPhS_iiiidddddd_param_0,
	.param .u64 .ptr .align 1 _Z15rotatePGMKernelPhS_iiiidddddd_param_1,
	.param .u32 _Z15rotatePGMKernelPhS_iiiidddddd_param_2,
	.param .u32 _Z15rotatePGMKernelPhS_iiiidddddd_param_3,
	.param .u32 _Z15rotatePGMKernelPhS_iiiidddddd_param_4,
	.param .u32 _Z15rotatePGMKernelPhS_iiiidddddd_param_5,
	.param .f64 _Z15rotatePGMKernelPhS_iiiidddddd_param_6,
	.param .f64 _Z15rotatePGMKernelPhS_iiiidddddd_param_7,
	.param .f64 _Z15rotatePGMKernelPhS_iiiidddddd_param_8,
	.param .f64 _Z15rotatePGMKernelPhS_iiiidddddd_param_9,
	.param .f64 _Z15rotatePGMKernelPhS_iiiidddddd_param_10,
	.param .f64 _Z15rotatePGMKernelPhS_iiiidddddd_param_11
)
{
	.reg .pred 	%p<12>;
	.reg .b16 	%rs<3>;
	.reg .b32 	%r<20>;
	.reg .b64 	%rd<11>;
	.reg .b64 	%fd<22>;

	ld.param.u64 	%rd2, [_Z15rotatePGMKernelPhS_iiiidddddd_param_0];
	ld.param.u64 	%rd3, [_Z15rotatePGMKernelPhS_iiiidddddd_param_1];
	ld.param.u32 	%r3, [_Z15rotatePGMKernelPhS_iiiidddddd_param_2];
	ld.param.u32 	%r4, [_Z15rotatePGMKernelPhS_iiiidddddd_param_3];
	ld.param.u32 	%r5, [_Z15rotatePGMKernelPhS_iiiidddddd_param_4];
	ld.param.u32 	%r6, [_Z15rotatePGMKernelPhS_iiiidddddd_param_5];
	ld.param.f64 	%fd3, [_Z15rotatePGMKernelPhS_iiiidddddd_param_6];
	ld.param.f64 	%fd4, [_Z15rotatePGMKernelPhS_iiiidddddd_param_7];
	ld.param.f64 	%fd5, [_Z15rotatePGMKernelPhS_iiiidddddd_param_8];
	ld.param.f64 	%fd6, [_Z15rotatePGMKernelPhS_iiiidddddd_param_9];
	ld.param.f64 	%fd7, [_Z15rotatePGMKernelPhS_iiiidddddd_param_10];
	ld.param.f64 	%fd8, [_Z15rotatePGMKernelPhS_iiiidddddd_param_11];
	cvta.to.global.u64 	%rd1, %rd3;
	mov.u32 	%r8, %ctaid.x;
	mov.u32 	%r9, %ntid.x;
	mov.u32 	%r10, %tid.x;
	mad.lo.s32 	%r1, %r8, %r9, %r10;
	mov.u32 	%r11, %ctaid.y;
	mov.u32 	%r12, %ntid.y;
	mov.u32 	%r13, %tid.y;
	mad.lo.s32 	%r14, %r11, %r12, %r13;
	setp.ge.s32 	%p1, %r1, %r5;
	setp.ge.s32 	%p2, %r14, %r6;
	or.pred  	%p3, %p1, %p2;
	@%p3 bra 	$L__BB0_4;
	cvt.rn.f64.u32 	%fd9, %r14;
	sub.f64 	%fd10, %fd9, %fd8;
	mul.f64 	%fd11, %fd4, %fd10;
	cvt.rn.f64.s32 	%fd12, %r1;
	sub.f64 	%fd13, %fd12, %fd7;
	fma.rn.f64 	%fd14, %fd3, %fd13, %fd11;
	add.f64 	%fd1, %fd5, %fd14;
	mul.f64 	%fd15, %fd3, %fd10;
	mul.f64 	%fd16, %fd4, %fd13;
	sub.f64 	%fd17, %fd15, %fd16;
	add.f64 	%fd2, %fd6, %fd17;
	setp.ge.f64 	%p4, %fd1, 0d0000000000000000;
	cvt.rn.f64.s32 	%fd18, %r3;
	setp.lt.f64 	%p5, %fd1, %fd18;
	and.pred  	%p6, %p4, %p5;
	setp.ge.f64 	%p7, %fd2, 0d0000000000000000;
	cvt.rn.f64.s32 	%fd19, %r4;
	setp.lt.f64 	%p8, %fd2, %fd19;
	and.pred  	%p9, %p7, %p8;
	and.pred  	%p10, %p6, %p9;
	not.pred 	%p11, %p10;
	@%p11 bra 	$L__BB0_3;
	add.f64 	%fd20, %fd1, 0d3FE0000000000000;
	cvt.rzi.s32.f64 	%r16, %fd20;
	add.f64 	%fd21, %fd2, 0d3FE0000000000000;
	cvt.rzi.s32.f64 	%r17, %fd21;
	mad.lo.s32 	%r18, %r17, %r3, %r16;
	cvt.s64.s32 	%rd6, %r18;
	cvta.to.global.u64 	%rd7, %rd2;
	add.s64 	%rd8, %rd7, %rd6;
	ld.global.u8 	%rs2, [%rd8];
	mad.lo.s32 	%r19, %r5, %r14, %r1;
	cvt.s64.s32 	%rd9, %r19;
	add.s64 	%rd10, %rd1, %rd9;
	st.global.u8 	[%rd10], %rs2;
	bra.uni 	$L__BB0_4;
$L__BB0_3:
	mad.lo.s32 	%r15, %r5, %r14, %r1;
	cvt.s64.s32 	%rd4, %r15;
	add.s64 	%rd5, %rd1, %rd4;
	mov.b16 	%rs1, 0;
	st.global.u8 	[%rd5], %rs1;
$L__BB0_4:
	ret;

}


// ===== COMPILED SASS (sm_100) =====

	.target	sm_100

	.elftype	@"ET_EXEC"


//--------------------- .note.nv.tkinfo           --------------------------
	.section	.note.nv.tkinfo,"",@"SHT_NOTE"
	.sectionflags	@"SHF_NOTE_NV_TKINFO"
	.tkinfo
        /*0018*/ 	.word	0x00000002
        /*0030*/ 	.string	""
        /*0030*/ 	.string	"ptxas"
        /*0030*/ 	.string	"Cuda compilation tools, release 13.0, V13.0.88"
        /*0030*/ 	.string	"Build cuda_13.0.r13.0/compiler.36424714_0"
        /*0030*/ 	.string	"-arch sm_100 -m 64 "



//--------------------- .note.nv.cuinfo           --------------------------
	.section	.note.nv.cuinfo,"",@"SHT_NOTE"
	.sectionflags	@"SHF_NOTE_NV_CUINFO"
        /*0018*/ 	.short	0x0002
        /*001a*/ 	.short	0x0064
        /*001c*/ 	.short	0x0082
	.zero		2


//--------------------- .nv.info                  --------------------------
	.section	.nv.info,"",@"SHT_CUDA_INFO"
	.align	4


	//----- nvinfo : EIATTR_REGCOUNT
	.align		4
        /*0000*/ 	.byte	0x04, 0x2f
        /*0002*/ 	.short	(.L_1 - .L_0)
	.align		4
.L_0:
        /*0004*/ 	.word	index@(_Z15rotatePGMKernelPhS_iiiidddddd)
        /*0008*/ 	.word	0x00000010


	//----- nvinfo : EIATTR_FRAME_SIZE
	.align		4
.L_1:
        /*000c*/ 	.byte	0x04, 0x11
        /*000e*/ 	.short	(.L_3 - .L_2)
	.align		4
.L_2:
        /*0010*/ 	.word	index@(_Z15rotatePGMKernelPhS_iiiidddddd)
        /*0014*/ 	.word	0x00000000


	//----- nvinfo : EIATTR_MIN_STACK_SIZE
	.align		4
.L_3:
        /*0018*/ 	.byte	0x04, 0x12
        /*001a*/ 	.short	(.L_5 - .L_4)
	.align		4
.L_4:
        /*001c*/ 	.word	index@(_Z15rotatePGMKernelPhS_iiiidddddd)
        /*0020*/ 	.word	0x00000000
.L_5:


//--------------------- .nv.compat                --------------------------
	.section	.nv.compat,"",@"SHT_CUDA_COMPAT_INFO"
	.align	4
        /*0000*/ 	.byte	0x02, 0x09, 0x00, 0x00, 0x02, 0x02, 0x01, 0x00, 0x02, 0x05, 0x05, 0x00, 0x03, 0x07, 0x01, 0x01
        /*0010*/ 	.byte	0x02, 0x03, 0x00, 0x00, 0x02, 0x06, 0x01, 0x00, 0x04, 0x0b, 0x08, 0x00, 0x01, 0x00, 0x00, 0x00
        /*0020*/ 	.byte	0x00, 0x00, 0x00, 0x00


//--------------------- .nv.info._Z15rotatePGMKernelPhS_iiiidddddd --------------------------
	.section	.nv.info._Z15rotatePGMKernelPhS_iiiidddddd,"",@"SHT_CUDA_INFO"
	.sectionflags	@""
	.align	4


	//----- nvinfo : EIATTR_CUDA_API_VERSION
	.align		4
        /*0000*/ 	.byte	0x04, 0x37
        /*0002*/ 	.short	(.L_7 - .L_6)
.L_6:
        /*0004*/ 	.word	0x00000082


	//----- nvinfo : EIATTR_KPARAM_INFO
	.align		4
.L_7:
        /*0008*/ 	.byte	0x04, 0x17
        /*000a*/ 	.short	(.L_9 - .L_8)
.L_8:
        /*000c*/ 	.word	0x00000000
        /*0010*/ 	.short	0x000b
        /*0012*/ 	.short	0x0048
        /*0014*/ 	.byte	0x00, 0xf0, 0x21, 0x00


	//----- nvinfo : EIATTR_KPARAM_INFO
	.align		4
.L_9:
        /*0018*/ 	.byte	0x04, 0x17
        /*001a*/ 	.short	(.L_11 - .L_10)
.L_10:
        /*001c*/ 	.word	0x00000000
        /*0020*/ 	.short	0x000a
        /*0022*/ 	.short	0x0040
        /*0024*/ 	.byte	0x00, 0xf0, 0x21, 0x00


	//----- nvinfo : EIATTR_KPARAM_INFO
	.align		4
.L_11:
        /*0028*/ 	.byte	0x04, 0x17
        /*002a*/ 	.short	(.L_13 - .L_12)
.L_12:
        /*002c*/ 	.word	0x00000000
        /*0030*/ 	.short	0x0009
        /*0032*/ 	.short	0x0038
        /*0034*/ 	.byte	0x00, 0xf0, 0x21, 0x00


	//----- nvinfo : EIATTR_KPARAM_INFO
	.align		4
.L_13:
        /*0038*/ 	.byte	0x04, 0x17
        /*003a*/ 	.short	(.L_15 - .L_14)
.L_14:
        /*003c*/ 	.word	0x00000000
        /*0040*/ 	.short	0x0008
        /*0042*/ 	.short	0x0030
        /*0044*/ 	.byte	0x00, 0xf0, 0x21, 0x00


	//----- nvinfo : EIATTR_KPARAM_INFO
	.align		4
.L_15:
        /*0048*/ 	.byte	0x04, 0x17
        /*004a*/ 	.short	(.L_17 - .L_16)
.L_16:
        /*004c*/ 	.word	0x00000000
        /*0050*/ 	.short	0x0007
        /*0052*/ 	.short	0x0028
        /*0054*/ 	.byte	0x00, 0xf0, 0x21, 0x00


	//----- nvinfo : EIATTR_KPARAM_INFO
	.align		4
.L_17:
        /*0058*/ 	.byte	0x04, 0x17
        /*005a*/ 	.short	(.L_19 - .L_18)
.L_18:
        /*005c*/ 	.word	0x00000000
        /*0060*/ 	.short	0x0006
        /*0062*/ 	.short	0x0020
        /*0064*/ 	.byte	0x00, 0xf0, 0x21, 0x00


	//----- nvinfo : EIATTR_KPARAM_INFO
	.align		4
.L_19:
        /*0068*/ 	.byte	0x04, 0x17
        /*006a*/ 	.short	(.L_21 - .L_20)
.L_20:
        /*006c*/ 	.word	0x00000000
        /*0070*/ 	.short	0x0005
        /*0072*/ 	.short	0x001c
        /*0074*/ 	.byte	0x00, 0xf0, 0x11, 0x00


	//----- nvinfo : EIATTR_KPARAM_INFO
	.align		4
.L_21:
        /*0078*/ 	.byte	0x04, 0x17
        /*007a*/ 	.short	(.L_23 - .L_22)
.L_22:
        /*007c*/ 	.word	0x00000000
        /*0080*/ 	.short	0x0004
        /*0082*/ 	.short	0x0018
        /*0084*/ 	.byte	0x00, 0xf0, 0x11, 0x00


	//----- nvinfo : EIATTR_KPARAM_INFO
	.align		4
.L_23:
        /*0088*/ 	.byte	0x04, 0x17
        /*008a*/ 	.short	(.L_25 - .L_24)
.L_24:
        /*008c*/ 	.word	0x00000000
        /*0090*/ 	.short	0x0003
        /*0092*/ 	.short	0x0014
        /*0094*/ 	.byte	0x00, 0xf0, 0x11, 0x00


	//----- nvinfo : EIATTR_KPARAM_INFO
	.align		4
.L_25:
        /*0098*/ 	.byte	0x04, 0x17
        /*009a*/ 	.short	(.L_27 - .L_26)
.L_26:
        /*009c*/ 	.word	0x00000000
        /*00a0*/ 	.short	0x0002
        /*00a2*/ 	.short	0x0010
        /*00a4*/ 	.byte	0x00, 0xf0, 0x11, 0x00


	//----- nvinfo : EIATTR_KPARAM_INFO
	.align		4
.L_27:
        /*00a8*/ 	.byte	0x04, 0x17
        /*00aa*/ 	.short	(.L_29 - .L_28)
.L_28:
        /*00ac*/ 	.word	0x00000000
        /*00b0*/ 	.short	0x0001
        /*00b2*/ 	.short	0x0008
        /*00b4*/ 	.byte	0x00, 0xf5, 0x21, 0x00


	//----- nvinfo : EIATTR_KPARAM_INFO
	.align		4
.L_29:
        /*00b8*/ 	.byte	0x04, 0x17
        /*00ba*/ 	.short	(.L_31 - .L_30)
.L_30:
        /*00bc*/ 	.word	0x00000000
        /*00c0*/ 	.short	0x0000
        /*00c2*/ 	.short	0x0000
        /*00c4*/ 	.byte	0x00, 0xf5, 0x21, 0x00


	//----- nvinfo : EIATTR_SPARSE_MMA_MASK
	.align		4
.L_31:
        /*00c8*/ 	.byte	0x03, 0x50
        /*00ca*/ 	.short	0x0000


	//----- nvinfo : EIATTR_MAXREG_COUNT
	.align		4
        /*00cc*/ 	.byte	0x03, 0x1b
        /*00ce*/ 	.short	0x00ff


	//----- nvinfo : EIATTR_MERCURY_ISA_VERSION
	.align		4
        /*00d0*/ 	.byte	0x03, 0x5f
        /*00d2*/ 	.short	0x0101


	//----- nvinfo : EIATTR_VRC_CTA_INIT_COUNT
	.align		4
        /*00d4*/ 	.byte	0x02, 0x4a
	.zero		1
	.zero		1


	//----- nvinfo : EIATTR_EXIT_INSTR_OFFSETS
	.align		4
        /*00d8*/ 	.byte	0x04, 0x1c
        /*00da*/ 	.short	(.L_33 - .L_32)


	//   ....[0]....
.L_32:
        /*00dc*/ 	.word	0x000000c0


	//   ....[1]....
        /*00e0*/ 	.word	0x00000310


	//   ....[2]....
        /*00e4*/ 	.word	0x00000370


	//----- nvinfo : EIATTR_CRS_STACK_SIZE
	.align		4
.L_33:
        /*00e8*/ 	.byte	0x04, 0x1e
        /*00ea*/ 	.short	(.L_35 - .L_34)
.L_34:
        /*00ec*/ 	.word	0x00000000


	//----- nvinfo : EIATTR_CBANK_PARAM_SIZE
	.align		4
.L_35:
        /*00f0*/ 	.byte	0x03, 0x19
        /*00f2*/ 	.short	0x0050


	//----- nvinfo : EIATTR_PARAM_CBANK
	.align		4
        /*00f4*/ 	.byte	0x04, 0x0a
        /*00f6*/ 	.short	(.L_37 - .L_36)
	.align		4
.L_36:
        /*00f8*/ 	.word	index@(.nv.constant0._Z15rotatePGMKernelPhS_iiiidddddd)
        /*00fc*/ 	.short	0x0380
        /*00fe*/ 	.short	0x0050


	//----- nvinfo : EIATTR_SW_WAR
	.align		4
.L_37:
        /*0100*/ 	.byte	0x04, 0x36
        /*0102*/ 	.short	(.L_39 - .L_38)
.L_38:
        /*0104*/ 	.word	0x00000008
.L_39:


//--------------------- .nv.callgraph             --------------------------
	.section	.nv.callgraph,"",@"SHT_CUDA_CALLGRAPH"
	.align	4
	.sectionentsize	8
	.align		4
        /*0000*/ 	.word	0x00000000
	.align		4
        /*0004*/ 	.word	0xffffffff
	.align		4
        /*0008*/ 	.word	0x00000000
	.align		4
        /*000c*/ 	.word	0xfffffffe
	.align		4
        /*0010*/ 	.word	0x00000000
	.align		4
        /*0014*/ 	.word	0xfffffffd
	.align		4
        /*0018*/ 	.word	0x00000000
	.align		4
        /*001c*/ 	.word	0xfffffffc


//--------------------- .text._Z15rotatePGMKernelPhS_iiiidddddd --------------------------
	.section	.text._Z15rotatePGMKernelPhS_iiiidddddd,"ax",@progbits
	.align	128
        .global         _Z15rotatePGMKernelPhS_iiiidddddd
        .type           _Z15rotatePGMKernelPhS_iiiidddddd,@function
        .size           _Z15rotatePGMKernelPhS_iiiidddddd,(.L_x_2 - _Z15rotatePGMKernelPhS_iiiidddddd)
        .other          _Z15rotatePGMKernelPhS_iiiidddddd,@"STO_CUDA_ENTRY STV_DEFAULT"
_Z15rotatePGMKernelPhS_iiiidddddd:
.text._Z15rotatePGMKernelPhS_iiiidddddd:
[----:B------:R-:W-:Y:S01]  /*0000*/  LDC R1, c[0x0][0x37c] ;  /* 0x0000df00ff017b82 */ /* 0x000fe20000000800 */
[----:B------:R-:W0:Y:S07]  /*0010*/  S2R R2, SR_TID.Y ;  /* 0x0000000000027919 */ /* 0x000e2e0000002200 */
[----:B------:R-:W1:Y:S01]  /*0020*/  LDC R0, c[0x0][0x360] ;  /* 0x0000d800ff007b82 */ /* 0x000e620000000800 */
[----:B------:R-:W2:Y:S01]  /*0030*/  LDCU.64 UR6, c[0x0][0x398] ;  /* 0x00007300ff0677ac */ /* 0x000ea20008000a00 */
[----:B------:R-:W1:Y:S06]  /*0040*/  S2R R5, SR_TID.X ;  /* 0x0000000000057919 */ /* 0x000e6c0000002100 */
[----:B------:R-:W0:Y:S08]  /*0050*/  S2UR UR5, SR_CTAID.Y ;  /* 0x00000000000579c3 */ /* 0x000e300000002600 */
[----:B------:R-:W0:Y:S08]  /*0060*/  LDC R3, c[0x0][0x364] ;  /* 0x0000d900ff037b82 */ /* 0x000e300000000800 */
[----:B------:R-:W1:Y:S01]  /*0070*/  S2UR UR4, SR_CTAID.X ;  /* 0x00000000000479c3 */ /* 0x000e620000002500 */
[----:B0-----:R-:W-:-:S05]  /*0080*/  IMAD R3, R3, UR5, R2 ;  /* 0x0000000503037c24 */ /* 0x001fca000f8e0202 */
[----:B--2---:R-:W-:Y:S01]  /*0090*/  ISETP.GE.AND P0, PT, R3, UR7, PT ;  /* 0x0000000703007c0c */ /* 0x004fe2000bf06270 */
[----:B-1----:R-:W-:-:S05]  /*00a0*/  IMAD R0, R0, UR4, R5 ;  /* 0x0000000400007c24 */ /* 0x002fca000f8e0205 */
[----:B------:R-:W-:-:S13]  /*00b0*/  ISETP.GE.OR P0, PT, R0, UR6, P0 ;  /* 0x0000000600007c0c */ /* 0x000fda0008706670 */
[----:B------:R-:W-:Y:S05]  /*00c0*/  @P0 EXIT ;  /* 0x000000000000094d */ /* 0x000fea0003800000 */
[----:B------:R-:W0:Y:S01]  /*00d0*/  LDCU.128 UR8, c[0x0][0x3c0] ;  /* 0x00007800ff0877ac */ /* 0x000e220008000c00 */
[----:B------:R-:W0:Y:S01]  /*00e0*/  I2F.F64.U32 R4, R3 ;  /* 0x0000000300047312 */ /* 0x000e220000201800 */
[----:B------:R-:W1:Y:S01]  /*00f0*/  LDCU.128 UR12, c[0x0][0x3a0] ;  /* 0x00007400ff0c77ac */ /* 0x000e620008000c00 */
[----:B------:R-:W2:Y:S06]  /*0100*/  LDCU.64 UR16, c[0x0][0x390] ;  /* 0x00007200ff1077ac */ /* 0x000eac0008000a00 */
[----:B------:R-:W3:Y:S01]  /*0110*/  I2F.F64 R6, R0 ;  /* 0x0000000000067312 */ /* 0x000ee20000201c00 */
[----:B------:R-:W4:Y:S01]  /*0120*/  LDCU.64 UR4, c[0x0][0x358] ;  /* 0x00006b00ff0477ac */ /* 0x000f220008000a00 */
[----:B0-----:R-:W-:-:S02]  /*0130*/  DADD R4, R4, -UR10 ;  /* 0x8000000a04047e29 */ /* 0x001fc40008000000 */
[----:B---3--:R-:W-:Y:S01]  /*0140*/  DADD R8, R6, -UR8 ;  /* 0x8000000806087e29 */ /* 0x008fe20008000000 */
[----:B------:R-:W0:Y:S05]  /*0150*/  LDCU.128 UR8, c[0x0][0x3b0] ;  /* 0x00007600ff0877ac */ /* 0x000e2a0008000c00 */
[----:B-1----:R-:W-:Y:S01]  /*0160*/  DMUL R6, R4, UR14 ;  /* 0x0000000e04067c28 */ /* 0x002fe20008000000 */
[----:B--2---:R-:W1:Y:S01]  /*0170*/  I2F.F64 R12, UR16 ;  /* 0x00000010000c7d12 */ /* 0x004e620008201c00 */
[----:B------:R-:W-:-:S06]  /*0180*/  DMUL R10, R8, UR14 ;  /* 0x0000000e080a7c28 */ /* 0x000fcc0008000000 */
[----:B------:R-:W-:Y:S02]  /*0190*/  DFMA R6, R8, UR12, R6 ;  /* 0x0000000c08067c2b */ /* 0x000fe40008000006 */
[----:B------:R-:W-:Y:S01]  /*01a0*/  DFMA R10, R4, UR12, -R10 ;  /* 0x0000000c040a7c2b */ /* 0x000fe2000800080a */
[----:B------:R-:W2:Y:S05]  /*01b0*/  I2F.F64 R4, UR17 ;  /* 0x0000001100047d12 */ /* 0x000eaa0008201c00 */
[----:B0-----:R-:W-:Y:S02]  /*01c0*/  DADD R6, R6, UR8 ;  /* 0x0000000806067e29 */ /* 0x001fe40008000000 */
[----:B------:R-:W-:-:S06]  /*01d0*/  DADD R10, R10, UR10 ;  /* 0x0000000a0a0a7e29 */ /* 0x000fcc0008000000 */
[----:B-1----:R-:W-:Y:S02]  /*01e0*/  DSETP.GEU.AND P0, PT, R6, R12, PT ;  /* 0x0000000c0600722a */ /* 0x002fe40003f0e000 */
[----:B--2---:R-:W-:-:S04]  /*01f0*/  DSETP.GEU.AND P1, PT, R10, R4, PT ;  /* 0x000000040a00722a */ /* 0x004fc80003f2e000 */
[----:B------:R-:W-:Y:S02]  /*0200*/  DSETP.GE.AND P0, PT, R6, RZ, !P0 ;  /* 0x000000ff0600722a */ /* 0x000fe40004706000 */
[----:B------:R-:W-:-:S06]  /*0210*/  DSETP.GE.AND P1, PT, R10, RZ, !P1 ;  /* 0x000000ff0a00722a */ /* 0x000fcc0004f26000 */
[----:B------:R-:W-:-:S13]  /*0220*/  PLOP3.LUT P0, PT, P0, P1, PT, 0x80, 0x8 ;  /* 0x000000000008781c */ /* 0x000fda0000703070 */
[----:B----4-:R-:W-:Y:S05]  /*0230*/  @!P0 BRA `(.L_x_0) ;  /* 0x0000000000388947 */ /* 0x010fea0003800000 */
[----:B------:R-:W-:Y:S01]  /*0240*/  DADD R6, R6, 0.5 ;  /* 0x3fe0000006067429 */ /* 0x000fe20000000000 */
[----:B------:R-:W0:Y:S01]  /*0250*/  LDCU.128 UR8, c[0x0][0x380] ;  /* 0x00007000ff0877ac */ /* 0x000e220008000c00 */
[----:B------:R-:W-:-:S08]  /*0260*/  DADD R10, R10, 0.5 ;  /* 0x3fe000000a0a7429 */ /* 0x000fd00000000000 */
[----:B------:R-:W-:Y:S08]  /*0270*/  F2I.F64.TRUNC R6, R6 ;  /* 0x0000000600067311 */ /* 0x000ff0000030d100 */
[----:B------:R-:W1:Y:S02]  /*0280*/  F2I.F64.TRUNC R11, R10 ;  /* 0x0000000a000b7311 */ /* 0x000e64000030d100 */
[----:B-1----:R-:W-:-:S05]  /*0290*/  IMAD R2, R11, UR16, R6 ;  /* 0x000000100b027c24 */ /* 0x002fca000f8e0206 */
[----:B0-----:R-:W-:-:S04]  /*02a0*/  IADD3 R4, P0, PT, R2, UR8, RZ ;  /* 0x0000000802047c10 */ /* 0x001fc8000ff1e0ff */
[----:B------:R-:W-:-:S06]  /*02b0*/  LEA.HI.X.SX32 R5, R2, UR9, 0x1, P0 ;  /* 0x0000000902057c11 */ /* 0x000fcc00080f0eff */
[----:B------:R-:W2:Y:S01]  /*02c0*/  LDG.E.U8 R5, desc[UR4][R4.64] ;  /* 0x0000000404057981 */ /* 0x000ea2000c1e1100 */
[----:B------:R-:W-:-:S05]  /*02d0*/  IMAD R0, R3, UR6, R0 ;  /* 0x0000000603007c24 */ /* 0x000fca000f8e0200 */
[----:B------:R-:W-:-:S04]  /*02e0*/  IADD3 R2, P0, PT, R0, UR10, RZ ;  /* 0x0000000a00027c10 */ /* 0x000fc8000ff1e0ff */
[----:B------:R-:W-:-:S05]  /*02f0*/  LEA.HI.X.SX32 R3, R0, UR11, 0x1, P0 ;  /* 0x0000000b00037c11 */ /* 0x000fca00080f0eff */
[----:B--2---:R-:W-:Y:S01]  /*0300*/  STG.E.U8 desc[UR4][R2.64], R5 ;  /* 0x0000000502007986 */ /* 0x004fe2000c101104 */
[----:B------:R-:W-:Y:S05]  /*0310*/  EXIT ;  /* 0x000000000000794d */ /* 0x000fea0003800000 */
.L_x_0:
[----:B------:R-:W0:Y:S01]  /*0320*/  LDCU.64 UR8, c[0x0][0x388] ;  /* 0x00007100ff0877ac */ /* 0x000e220008000a00 */
[----:B------:R-:W-:-:S05]  /*0330*/  IMAD R0, R3, UR6, R0 ;  /* 0x0000000603007c24 */ /* 0x000fca000f8e0200 */
[----:B0-----:R-:W-:-:S04]  /*0340*/  IADD3 R2, P0, PT, R0, UR8, RZ ;  /* 0x0000000800027c10 */ /* 0x001fc8000ff1e0ff */
[----:B------:R-:W-:-:S05]  /*0350*/  LEA.HI.X.SX32 R3, R0, UR9, 0x1, P0 ;  /* 0x0000000900037c11 */ /* 0x000fca00080f0eff */
[----:B------:R-:W-:Y:S01]  /*0360*/  STG.E.U8 desc[UR4][R2.64], RZ ;  /* 0x000000ff02007986 */ /* 0x000fe2000c101104 */
[----:B------:R-:W-:Y:S05]  /*0370*/  EXIT ;  /* 0x000000000000794d */ /* 0x000fea0003800000 */
.L_x_1:
[----:B------:R-:W-:-:S00]  /*0380*/  BRA `(.L_x_1) ;  /* 0xfffffffc00fc7947 */ /* 0x000fc0000383ffff */
[----:B------:R-:W-:-:S00]  /*0390*/  NOP ;  /* 0x0000000000007918 */ /* 0x000fc00000000000 */
        /* <DEDUP_REMOVED lines=14> */
.L_x_2:


//--------------------- .nv.shared.reserved.0     --------------------------
	.section	.nv.shared.reserved.0,"aw",@nobits
	.weak		__nv_reservedSMEM_offset_0_alias
	.size		__nv_reservedSMEM_offset_0_alias, 0, 64
	.other		__nv_reservedSMEM_offset_0_alias,@"STO_CUDA_RESERVED_SHARED STV_DEFAULT"
__nv_reservedSMEM_offset_0_alias:
	.zero		0
	.zero		64


//--------------------- .nv.constant0._Z15rotatePGMKernelPhS_iiiidddddd --------------------------
	.section	.nv.constant0._Z15rotatePGMKernelPhS_iiiidddddd,"a",@progbits
	.sectionflags	@""
	.align	4
.nv.constant0._Z15rotatePGMKernelPhS_iiiidddddd:
	.zero		976


//--------------------- SYMBOLS --------------------------

	.type		.nv.reservedSmem.offset0,@object
	.size		.nv.reservedSmem.offset0,0x4
